	.headerflags	@"EF_CUDA_TEXMODE_UNIFIED EF_CUDA_64BIT_ADDRESS EF_CUDA_ACCELERATORS EF_CUDA_SM90 EF_CUDA_VIRTUAL_SM(EF_CUDA_SM90)"
	.elftype	@"ET_EXEC"


//--------------------- .nv.info                  --------------------------
	.section	.nv.info,"",@"SHT_CUDA_INFO"
	.align	4


	//----- nvinfo : EIATTR_REGCOUNT
	.align		4
        /*0000*/ 	.byte	0x04, 0x2f
        /*0002*/ 	.short	(.L_1 - .L_0)
	.align		4
.L_0:
        /*0004*/ 	.word	index@(triton_poi_fused__to_copy_41)
        /*0008*/ 	.word	0x00000009


	//----- nvinfo : EIATTR_MIN_STACK_SIZE
	.align		4
.L_1:
        /*000c*/ 	.byte	0x04, 0x12
        /*000e*/ 	.short	(.L_3 - .L_2)
	.align		4
.L_2:
        /*0010*/ 	.word	index@(triton_poi_fused__to_copy_41)
        /*0014*/ 	.word	0x00000000


	//----- nvinfo : EIATTR_FRAME_SIZE
	.align		4
.L_3:
        /*0018*/ 	.byte	0x04, 0x11
        /*001a*/ 	.short	(.L_5 - .L_4)
	.align		4
.L_4:
        /*001c*/ 	.word	index@(triton_poi_fused__to_copy_41)
        /*0020*/ 	.word	0x00000000


	//----- nvinfo : EIATTR_MIN_STACK_SIZE
	.align		4
.L_5:
        /*0024*/ 	.byte	0x04, 0x12
        /*0026*/ 	.short	(.L_7 - .L_6)
	.align		4
.L_6:
        /*0028*/ 	.word	index@(triton_poi_fused__to_copy_41)
        /*002c*/ 	.word	0x00000000
.L_7:


//--------------------- .nv.info.triton_poi_fused__to_copy_41 --------------------------
	.section	.nv.info.triton_poi_fused__to_copy_41,"",@"SHT_CUDA_INFO"
	.sectionflags	@""
	.align	4


	//----- nvinfo : EIATTR_CUDA_API_VERSION
	.align		4
        /*0000*/ 	.byte	0x04, 0x37
        /*0002*/ 	.short	(.L_9 - .L_8)
.L_8:
        /*0004*/ 	.word	0x0000007c


	//----- nvinfo : EIATTR_KPARAM_INFO
	.align		4
.L_9:
        /*0008*/ 	.byte	0x04, 0x17
        /*000a*/ 	.short	(.L_11 - .L_10)
.L_10:
        /*000c*/ 	.word	0x00000000
        /*0010*/ 	.short	0x0001
        /*0012*/ 	.short	0x0008
        /*0014*/ 	.byte	0x00, 0xf0, 0x11, 0x00


	//----- nvinfo : EIATTR_KPARAM_INFO
	.align		4
.L_11:
        /*0018*/ 	.byte	0x04, 0x17
        /*001a*/ 	.short	(.L_13 - .L_12)
.L_12:
        /*001c*/ 	.word	0x00000000
        /*0020*/ 	.short	0x0000
        /*0022*/ 	.short	0x0000
        /*0024*/ 	.byte	0x00, 0xf4, 0x21, 0x00


	//----- nvinfo : EIATTR_SPARSE_MMA_MASK
	.align		4
.L_13:
        /*0028*/ 	.byte	0x03, 0x50
        /*002a*/ 	.short	0x0000


	//----- nvinfo : EIATTR_MAXREG_COUNT
	.align		4
        /*002c*/ 	.byte	0x03, 0x1b
        /*002e*/ 	.short	0x00ff


	//----- nvinfo : EIATTR_EXIT_INSTR_OFFSETS
	.align		4
        /*0030*/ 	.byte	0x04, 0x1c
        /*0032*/ 	.short	(.L_15 - .L_14)


	//   ....[0]....
.L_14:
        /*0034*/ 	.word	0x000000e0


	//   ....[1]....
        /*0038*/ 	.word	0x00000110


	//----- nvinfo : EIATTR_REQNTID
	.align		4
.L_15:
        /*003c*/ 	.byte	0x04, 0x10
        /*003e*/ 	.short	(.L_17 - .L_16)
.L_16:
        /*0040*/ 	.word	0x00000020
        /*0044*/ 	.word	0x00000001
        /*0048*/ 	.word	0x00000001


	//----- nvinfo : EIATTR_CBANK_PARAM_SIZE
	.align		4
.L_17:
        /*004c*/ 	.byte	0x03, 0x19
        /*004e*/ 	.short	0x000c


	//----- nvinfo : EIATTR_PARAM_CBANK
	.align		4
        /*0050*/ 	.byte	0x04, 0x0a
        /*0052*/ 	.short	(.L_19 - .L_18)
	.align		4
.L_18:
        /*0054*/ 	.word	index@(.nv.constant0.triton_poi_fused__to_copy_41)
        /*0058*/ 	.short	0x0210
        /*005a*/ 	.short	0x000c


	//----- nvinfo : EIATTR_SW_WAR
	.align		4
.L_19:
        /*005c*/ 	.byte	0x04, 0x36
        /*005e*/ 	.short	(.L_21 - .L_20)
.L_20:
        /*0060*/ 	.word	0x00000008
.L_21:


//--------------------- .nv.callgraph             --------------------------
	.section	.nv.callgraph,"",@"SHT_CUDA_CALLGRAPH"
	.align	4
	.sectionentsize	8
	.align		4
        /*0000*/ 	.word	0x00000000
	.align		4
        /*0004*/ 	.word	0xffffffff
	.align		4
        /*0008*/ 	.word	0x00000000
	.align		4
        /*000c*/ 	.word	0xfffffffe
	.align		4
        /*0010*/ 	.word	0x00000000
	.align		4
        /*0014*/ 	.word	0xfffffffd
	.align		4
        /*0018*/ 	.word	0x00000000
	.align		4
        /*001c*/ 	.word	0xfffffffc


//--------------------- .text.triton_poi_fused__to_copy_41 --------------------------
	.section	.text.triton_poi_fused__to_copy_41,"ax",@progbits
	.align	128
        .global         triton_poi_fused__to_copy_41
        .type           triton_poi_fused__to_copy_41,@function
        .size           triton_poi_fused__to_copy_41,(.L_x_1 - triton_poi_fused__to_copy_41)
        .other          triton_poi_fused__to_copy_41,@"STO_CUDA_ENTRY STV_DEFAULT"
triton_poi_fused__to_copy_41:
.text.triton_poi_fused__to_copy_41:
[----:B------:R-:W0:Y:S02]  /*0000*/  LDC R1, c[0x0][0x28] ;  /* 0x00000a00ff017b82 */ /* 0x000e240000000800 */
[----:B------:R-:W1:Y:S01]  /*0010*/  S2R R6, SR_TID.X ;  /* 0x0000000000067919 */ /* 0x000e620000002100 */
[----:B------:R-:W2:Y:S01]  /*0020*/  LDC.64 R2, c[0x0][0x210] ;  /* 0x00008400ff027b82 */ /* 0x000ea20000000a00 */
[----:B------:R-:W3:Y:S01]  /*0030*/  S2R R5, SR_CTAID.X ;  /* 0x0000000000057919 */ /* 0x000ee20000002500 */
[C---:B-1----:R-:W-:Y:S02]  /*0040*/  LOP3.LUT R0, R6.reuse, 0xf, RZ, 0xc0, !PT ;  /* 0x0000000f06007812 */ /* 0x042fe400078ec0ff */
[----:B------:R-:W-:-:S03]  /*0050*/  LOP3.LUT P0, RZ, R6, 0x10, RZ, 0xc0, !PT ;  /* 0x0000001006ff7812 */ /* 0x000fc6000780c0ff */
[----:B---3--:R-:W-:-:S04]  /*0060*/  IMAD R5, R5, 0x10, R0 ;  /* 0x0000001005057824 */ /* 0x008fc800078e0200 */
[C---:B--2---:R-:W-:Y:S01]  /*0070*/  IMAD.WIDE R2, R5.reuse, 0x8, R2 ;  /* 0x0000000805027825 */ /* 0x044fe200078e0202 */
[----:B------:R-:W-:Y:S02]  /*0080*/  I2FP.F32.S32 R0, R5 ;  /* 0x0000000500007245 */ /* 0x000fe40000201400 */
[----:B------:R-:W-:-:S03]  /*0090*/  ISETP.LT.AND P0, PT, R5, 0x10, !P0 ;  /* 0x000000100500780c */ /* 0x000fc60004701270 */
[----:B------:R-:W-:-:S05]  /*00a0*/  FMUL R0, R0, 0.46666666865348815918 ;  /* 0x3eeeeeef00007820 */ /* 0x000fca0000400000 */
[----:B------:R-:W-:-:S04]  /*00b0*/  FMNMX R0, RZ, R0, !PT ;  /* 0x00000000ff007209 */ /* 0x000fc80007800000 */
[----:B------:R-:W1:Y:S02]  /*00c0*/  F2I.TRUNC.NTZ R4, R0 ;  /* 0x0000000000047305 */ /* 0x000e64000020f100 */
[----:B-1----:R-:W-:Y:S01]  /*00d0*/  SHF.R.S32.HI R5, RZ, 0x1f, R4 ;  /* 0x0000001fff057819 */ /* 0x002fe20000011404 */
[----:B------:R-:W-:Y:S06]  /*00e0*/  @!P0 EXIT ;  /* 0x000000000000894d */ /* 0x000fec0003800000 */
[----:B------:R-:W-:Y:S02]  /*00f0*/  ULDC.64 UR4, c[0x0][0x208] ;  /* 0x0000820000047ab9 */ /* 0x000fe40000000a00 */
[----:B------:R-:W-:Y:S01]  /*0100*/  STG.E.64 desc[UR4][R2.64], R4 ;  /* 0x0000000402007986 */ /* 0x000fe2000c101b04 */
[----:B------:R-:W-:Y:S05]  /*0110*/  EXIT ;  /* 0x000000000000794d */ /* 0x000fea0003800000 */
.L_x_0:
[----:B------:R-:W-:-:S00]  /*0120*/  BRA `(.L_x_0) ;  /* 0xfffffffc00fc7947 */ /* 0x000fc0000383ffff */
[----:B------:R-:W-:-:S00]  /*0130*/  NOP ;  /* 0x0000000000007918 */ /* 0x000fc00000000000 */
        /* <DEDUP_REMOVED lines=12> */
.L_x_1:


//--------------------- .nv.constant0.triton_poi_fused__to_copy_41 --------------------------
	.section	.nv.constant0.triton_poi_fused__to_copy_41,"a",@progbits
	.sectionflags	@""
	.align	4
.nv.constant0.triton_poi_fused__to_copy_41:
	.zero		540
